//
// Generated by NVIDIA NVVM Compiler
//
// Compiler Build ID: CL-36424714
// Cuda compilation tools, release 13.0, V13.0.88
// Based on NVVM 20.0.0
//

.version 9.0
.target sm_100
.address_size 64

	// .globl	_Z6vecaddPiS_S_

.visible .entry _Z6vecaddPiS_S_(
	.param .u64 .ptr .align 1 _Z6vecaddPiS_S__param_0,
	.param .u64 .ptr .align 1 _Z6vecaddPiS_S__param_1,
	.param .u64 .ptr .align 1 _Z6vecaddPiS_S__param_2
)
{
	.reg .b32 	%r<5>;
	.reg .b64 	%rd<11>;

	ld.param.u64 	%rd1, [_Z6vecaddPiS_S__param_0];
	ld.param.u64 	%rd2, [_Z6vecaddPiS_S__param_1];
	ld.param.u64 	%rd3, [_Z6vecaddPiS_S__param_2];
	cvta.to.global.u64 	%rd4, %rd3;
	cvta.to.global.u64 	%rd5, %rd2;
	cvta.to.global.u64 	%rd6, %rd1;
	mov.u32 	%r1, %tid.x;
	mul.wide.u32 	%rd7, %r1, 4;
	add.s64 	%rd8, %rd6, %rd7;
	ld.global.u32 	%r2, [%rd8];
	add.s64 	%rd9, %rd5, %rd7;
	ld.global.u32 	%r3, [%rd9];
	add.s32 	%r4, %r3, %r2;
	add.s64 	%rd10, %rd4, %rd7;
	st.global.u32 	[%rd10], %r4;
	ret;

}


// ===== COMPILED SASS (sm_100) =====

	.target	sm_100

	.elftype	@"ET_EXEC"


//--------------------- .note.nv.tkinfo           --------------------------
	.section	.note.nv.tkinfo,"",@"SHT_NOTE"
	.sectionflags	@"SHF_NOTE_NV_TKINFO"
	.tkinfo
        /*0018*/ 	.word	0x00000002
        /*0030*/ 	.string	""
        /*0030*/ 	.string	"ptxas"
        /*0030*/ 	.string	"Cuda compilation tools, release 13.0, V13.0.88"
        /*0030*/ 	.string	"Build cuda_13.0.r13.0/compiler.36424714_0"
        /*0030*/ 	.string	"-arch sm_100 -m 64 "



//--------------------- .note.nv.cuinfo           --------------------------
	.section	.note.nv.cuinfo,"",@"SHT_NOTE"
	.sectionflags	@"SHF_NOTE_NV_CUINFO"
        /*0018*/ 	.short	0x0002
        /*001a*/ 	.short	0x0064
        /*001c*/ 	.short	0x0082
	.zero		2


//--------------------- .nv.info                  --------------------------
	.section	.nv.info,"",@"SHT_CUDA_INFO"
	.align	4


	//----- nvinfo : EIATTR_REGCOUNT
	.align		4
        /*0000*/ 	.byte	0x04, 0x2f
        /*0002*/ 	.short	(.L_1 - .L_0)
	.align		4
.L_0:
        /*0004*/ 	.word	index@(_Z6vecaddPiS_S_)
        /*0008*/ 	.word	0x0000000c


	//----- nvinfo : EIATTR_FRAME_SIZE
	.align		4
.L_1:
        /*000c*/ 	.byte	0x04, 0x11
        /*000e*/ 	.short	(.L_3 - .L_2)
	.align		4
.L_2:
        /*0010*/ 	.word	index@(_Z6vecaddPiS_S_)
        /*0014*/ 	.word	0x00000000


	//----- nvinfo : EIATTR_MIN_STACK_SIZE
	.align		4
.L_3:
        /*0018*/ 	.byte	0x04, 0x12
        /*001a*/ 	.short	(.L_5 - .L_4)
	.align		4
.L_4:
        /*001c*/ 	.word	index@(_Z6vecaddPiS_S_)
        /*0020*/ 	.word	0x00000000
.L_5:


//--------------------- .nv.compat                --------------------------
	.section	.nv.compat,"",@"SHT_CUDA_COMPAT_INFO"
	.align	4
        /*0000*/ 	.byte	0x02, 0x09, 0x00, 0x00, 0x02, 0x02, 0x01, 0x00, 0x02, 0x05, 0x05, 0x00, 0x03, 0x07, 0x01, 0x01
        /*0010*/ 	.byte	0x02, 0x03, 0x00, 0x00, 0x02, 0x06, 0x01, 0x00, 0x04, 0x0b, 0x08, 0x00, 0x09, 0x00, 0x00, 0x00
        /*0020*/ 	.byte	0x00, 0x00, 0x00, 0x00


//--------------------- .nv.info._Z6vecaddPiS_S_  --------------------------
	.section	.nv.info._Z6vecaddPiS_S_,"",@"SHT_CUDA_INFO"
	.sectionflags	@""
	.align	4


	//----- nvinfo : EIATTR_CUDA_API_VERSION
	.align		4
        /*0000*/ 	.byte	0x04, 0x37
        /*0002*/ 	.short	(.L_7 - .L_6)
.L_6:
        /*0004*/ 	.word	0x00000082


	//----- nvinfo : EIATTR_KPARAM_INFO
	.align		4
.L_7:
        /*0008*/ 	.byte	0x04, 0x17
        /*000a*/ 	.short	(.L_9 - .L_8)
.L_8:
        /*000c*/ 	.word	0x00000000
        /*0010*/ 	.short	0x0002
        /*0012*/ 	.short	0x0010
        /*0014*/ 	.byte	0x00, 0xf5, 0x21, 0x00


	//----- nvinfo : EIATTR_KPARAM_INFO
	.align		4
.L_9:
        /*0018*/ 	.byte	0x04, 0x17
        /*001a*/ 	.short	(.L_11 - .L_10)
.L_10:
        /*001c*/ 	.word	0x00000000
        /*0020*/ 	.short	0x0001
        /*0022*/ 	.short	0x0008
        /*0024*/ 	.byte	0x00, 0xf5, 0x21, 0x00


	//----- nvinfo : EIATTR_KPARAM_INFO
	.align		4
.L_11:
        /*0028*/ 	.byte	0x04, 0x17
        /*002a*/ 	.short	(.L_13 - .L_12)
.L_12:
        /*002c*/ 	.word	0x00000000
        /*0030*/ 	.short	0x0000
        /*0032*/ 	.short	0x0000
        /*0034*/ 	.byte	0x00, 0xf5, 0x21, 0x00


	//----- nvinfo : EIATTR_SPARSE_MMA_MASK
	.align		4
.L_13:
        /*0038*/ 	.byte	0x03, 0x50
        /*003a*/ 	.short	0x0000


	//----- nvinfo : EIATTR_MAXREG_COUNT
	.align		4
        /*003c*/ 	.byte	0x03, 0x1b
        /*003e*/ 	.short	0x00ff


	//----- nvinfo : EIATTR_MERCURY_ISA_VERSION
	.align		4
        /*0040*/ 	.byte	0x03, 0x5f
        /*0042*/ 	.short	0x0101


	//----- nvinfo : EIATTR_VRC_CTA_INIT_COUNT
	.align		4
        /*0044*/ 	.byte	0x02, 0x4a
	.zero		1
	.zero		1


	//----- nvinfo : EIATTR_EXIT_INSTR_OFFSETS
	.align		4
        /*0048*/ 	.byte	0x04, 0x1c
        /*004a*/ 	.short	(.L_15 - .L_14)


	//   ....[0]....
.L_14:
        /*004c*/ 	.word	0x000000d0


	//----- nvinfo : EIATTR_CBANK_PARAM_SIZE
	.align		4
.L_15:
        /*0050*/ 	.byte	0x03, 0x19
        /*0052*/ 	.short	0x0018


	//----- nvinfo : EIATTR_PARAM_CBANK
	.align		4
        /*0054*/ 	.byte	0x04, 0x0a
        /*0056*/ 	.short	(.L_17 - .L_16)
	.align		4
.L_16:
        /*0058*/ 	.word	index@(.nv.constant0._Z6vecaddPiS_S_)
        /*005c*/ 	.short	0x0380
        /*005e*/ 	.short	0x0018


	//----- nvinfo : EIATTR_SW_WAR
	.align		4
.L_17:
        /*0060*/ 	.byte	0x04, 0x36
        /*0062*/ 	.short	(.L_19 - .L_18)
.L_18:
        /*0064*/ 	.word	0x00000008
.L_19:


//--------------------- .nv.callgraph             --------------------------
	.section	.nv.callgraph,"",@"SHT_CUDA_CALLGRAPH"
	.align	4
	.sectionentsize	8
	.align		4
        /*0000*/ 	.word	0x00000000
	.align		4
        /*0004*/ 	.word	0xffffffff
	.align		4
        /*0008*/ 	.word	0x00000000
	.align		4
        /*000c*/ 	.word	0xfffffffe
	.align		4
        /*0010*/ 	.word	0x00000000
	.align		4
        /*0014*/ 	.word	0xfffffffd
	.align		4
        /*0018*/ 	.word	0x00000000
	.align		4
        /*001c*/ 	.word	0xfffffffc


//--------------------- .text._Z6vecaddPiS_S_     --------------------------
	.section	.text._Z6vecaddPiS_S_,"ax",@progbits
	.align	128
        .global         _Z6vecaddPiS_S_
        .type           _Z6vecaddPiS_S_,@function
        .size           _Z6vecaddPiS_S_,(.L_x_1 - _Z6vecaddPiS_S_)
        .other          _Z6vecaddPiS_S_,@"STO_CUDA_ENTRY STV_DEFAULT"
_Z6vecaddPiS_S_:
.text._Z6vecaddPiS_S_:
[----:B------:R-:W-:Y:S01]  /*0000*/  LDC R1, c[0x0][0x37c] ;  /* 0x0000df00ff017b82 */ /* 0x000fe20000000800 */
[----:B------:R-:W0:Y:S07]  /*0010*/  S2R R9, SR_TID.X ;  /* 0x0000000000097919 */ /* 0x000e2e0000002100 */
[----:B------:R-:W0:Y:S01]  /*0020*/  LDC.64 R2, c[0x0][0x380] ;  /* 0x0000e000ff027b82 */ /* 0x000e220000000a00 */
[----:B------:R-:W1:Y:S07]  /*0030*/  LDCU.64 UR4, c[0x0][0x358] ;  /* 0x00006b00ff0477ac */ /* 0x000e6e0008000a00 */
[----:B------:R-:W2:Y:S08]  /*0040*/  LDC.64 R4, c[0x0][0x388] ;  /* 0x0000e200ff047b82 */ /* 0x000eb00000000a00 */
[----:B------:R-:W3:Y:S01]  /*0050*/  LDC.64 R6, c[0x0][0x390] ;  /* 0x0000e400ff067b82 */ /* 0x000ee20000000a00 */
[----:B0-----:R-:W-:-:S04]  /*0060*/  IMAD.WIDE.U32 R2, R9, 0x4, R2 ;  /* 0x0000000409027825 */ /* 0x001fc800078e0002 */
[C---:B--2---:R-:W-:Y:S02]  /*0070*/  IMAD.WIDE.U32 R4, R9.reuse, 0x4, R4 ;  /* 0x0000000409047825 */ /* 0x044fe400078e0004 */
[----:B-1----:R-:W2:Y:S04]  /*0080*/  LDG.E R2, desc[UR4][R2.64] ;  /* 0x0000000402027981 */ /* 0x002ea8000c1e1900 */
[----:B------:R-:W2:Y:S01]  /*0090*/  LDG.E R5, desc[UR4][R4.64] ;  /* 0x0000000404057981 */ /* 0x000ea2000c1e1900 */
[----:B---3--:R-:W-:Y:S01]  /*00a0*/  IMAD.WIDE.U32 R6, R9, 0x4, R6 ;  /* 0x0000000409067825 */ /* 0x008fe200078e0006 */
[----:B--2---:R-:W-:-:S05]  /*00b0*/  IADD3 R9, PT, PT, R2, R5, RZ ;  /* 0x0000000502097210 */ /* 0x004fca0007ffe0ff */
[----:B------:R-:W-:Y:S01]  /*00c0*/  STG.E desc[UR4][R6.64], R9 ;  /* 0x0000000906007986 */ /* 0x000fe2000c101904 */
[----:B------:R-:W-:Y:S05]  /*00d0*/  EXIT ;  /* 0x000000000000794d */ /* 0x000fea0003800000 */
.L_x_0:
[----:B------:R-:W-:-:S00]  /*00e0*/  BRA `(.L_x_0) ;  /* 0xfffffffc00fc7947 */ /* 0x000fc0000383ffff */
[----:B------:R-:W-:-:S00]  /*00f0*/  NOP ;  /* 0x0000000000007918 */ /* 0x000fc00000000000 */
        /* <DEDUP_REMOVED lines=8> */
.L_x_1:


//--------------------- .nv.shared.reserved.0     --------------------------
	.section	.nv.shared.reserved.0,"aw",@nobits
	.weak		__nv_reservedSMEM_offset_0_alias
	.size		__nv_reservedSMEM_offset_0_alias, 0, 64
	.other		__nv_reservedSMEM_offset_0_alias,@"STO_CUDA_RESERVED_SHARED STV_DEFAULT"
__nv_reservedSMEM_offset_0_alias:
	.zero		0
	.zero		64


//--------------------- .nv.constant0._Z6vecaddPiS_S_ --------------------------
	.section	.nv.constant0._Z6vecaddPiS_S_,"a",@progbits
	.sectionflags	@""
	.align	4
.nv.constant0._Z6vecaddPiS_S_:
	.zero		920


//--------------------- SYMBOLS --------------------------

	.type		.nv.reservedSmem.offset0,@object
	.size		.nv.reservedSmem.offset0,0x4
